//
// Generated by NVIDIA NVVM Compiler
//
// Compiler Build ID: CL-36424714
// Cuda compilation tools, release 13.0, V13.0.88
// Based on NVVM 20.0.0
//

.version 9.0
.target sm_100
.address_size 64

	// .globl	_Z16k_csr_mat_vec_mmPiS_PfiS0_S0_

.visible .entry _Z16k_csr_mat_vec_mmPiS_PfiS0_S0_(
	.param .u64 .ptr .align 1 _Z16k_csr_mat_vec_mmPiS_PfiS0_S0__param_0,
	.param .u64 .ptr .align 1 _Z16k_csr_mat_vec_mmPiS_PfiS0_S0__param_1,
	.param .u64 .ptr .align 1 _Z16k_csr_mat_vec_mmPiS_PfiS0_S0__param_2,
	.param .u32 _Z16k_csr_mat_vec_mmPiS_PfiS0_S0__param_3,
	.param .u64 .ptr .align 1 _Z16k_csr_mat_vec_mmPiS_PfiS0_S0__param_4,
	.param .u64 .ptr .align 1 _Z16k_csr_mat_vec_mmPiS_PfiS0_S0__param_5
)
{
	.reg .pred 	%p<10>;
	.reg .b32 	%r<60>;
	.reg .b32 	%f<85>;
	.reg .b64 	%rd<59>;

	ld.param.u64 	%rd7, [_Z16k_csr_mat_vec_mmPiS_PfiS0_S0__param_0];
	ld.param.u64 	%rd8, [_Z16k_csr_mat_vec_mmPiS_PfiS0_S0__param_1];
	ld.param.u64 	%rd9, [_Z16k_csr_mat_vec_mmPiS_PfiS0_S0__param_2];
	ld.param.u64 	%rd10, [_Z16k_csr_mat_vec_mmPiS_PfiS0_S0__param_4];
	ld.param.u64 	%rd6, [_Z16k_csr_mat_vec_mmPiS_PfiS0_S0__param_5];
	cvta.to.global.u64 	%rd1, %rd10;
	cvta.to.global.u64 	%rd2, %rd8;
	cvta.to.global.u64 	%rd3, %rd9;
	cvta.to.global.u64 	%rd11, %rd7;
	mov.u32 	%r17, %ntid.x;
	mov.u32 	%r18, %ctaid.x;
	mov.u32 	%r19, %tid.x;
	mad.lo.s32 	%r1, %r17, %r18, %r19;
	mul.wide.s32 	%rd12, %r1, 4;
	add.s64 	%rd13, %rd11, %rd12;
	ld.global.u32 	%r57, [%rd13];
	ld.global.u32 	%r3, [%rd13+4];
	setp.ge.s32 	%p1, %r57, %r3;
	mov.f32 	%f84, 0f00000000;
	@%p1 bra 	$L__BB0_12;
	add.s32 	%r20, %r57, 1;
	max.s32 	%r21, %r3, %r20;
	sub.s32 	%r4, %r21, %r57;
	and.b32  	%r5, %r4, 7;
	sub.s32 	%r22, %r57, %r21;
	setp.gt.u32 	%p2, %r22, -8;
	mov.f32 	%f84, 0f00000000;
	@%p2 bra 	$L__BB0_4;
	and.b32  	%r23, %r4, -8;
	neg.s32 	%r55, %r23;
	add.s64 	%rd4, %rd3, 16;
	add.s64 	%rd5, %rd2, 16;
	mov.f32 	%f84, 0f00000000;
$L__BB0_3:
	.pragma "nounroll";
	mul.wide.s32 	%rd14, %r57, 4;
	add.s64 	%rd15, %rd4, %rd14;
	add.s64 	%rd16, %rd5, %rd14;
	ld.global.f32 	%f17, [%rd15+-16];
	cvt.rzi.s32.f32 	%r24, %f17;
	ld.global.u32 	%r25, [%rd16+-16];
	mul.wide.s32 	%rd17, %r25, 4;
	add.s64 	%rd18, %rd1, %rd17;
	ld.global.f32 	%f18, [%rd18];
	cvt.rn.f32.s32 	%f19, %r24;
	fma.rn.f32 	%f20, %f18, %f19, %f84;
	ld.global.f32 	%f21, [%rd15+-12];
	cvt.rzi.s32.f32 	%r26, %f21;
	ld.global.u32 	%r27, [%rd16+-12];
	mul.wide.s32 	%rd19, %r27, 4;
	add.s64 	%rd20, %rd1, %rd19;
	ld.global.f32 	%f22, [%rd20];
	cvt.rn.f32.s32 	%f23, %r26;
	fma.rn.f32 	%f24, %f22, %f23, %f20;
	ld.global.f32 	%f25, [%rd15+-8];
	cvt.rzi.s32.f32 	%r28, %f25;
	ld.global.u32 	%r29, [%rd16+-8];
	mul.wide.s32 	%rd21, %r29, 4;
	add.s64 	%rd22, %rd1, %rd21;
	ld.global.f32 	%f26, [%rd22];
	cvt.rn.f32.s32 	%f27, %r28;
	fma.rn.f32 	%f28, %f26, %f27, %f24;
	ld.global.f32 	%f29, [%rd15+-4];
	cvt.rzi.s32.f32 	%r30, %f29;
	ld.global.u32 	%r31, [%rd16+-4];
	mul.wide.s32 	%rd23, %r31, 4;
	add.s64 	%rd24, %rd1, %rd23;
	ld.global.f32 	%f30, [%rd24];
	cvt.rn.f32.s32 	%f31, %r30;
	fma.rn.f32 	%f32, %f30, %f31, %f28;
	ld.global.f32 	%f33, [%rd15];
	cvt.rzi.s32.f32 	%r32, %f33;
	ld.global.u32 	%r33, [%rd16];
	mul.wide.s32 	%rd25, %r33, 4;
	add.s64 	%rd26, %rd1, %rd25;
	ld.global.f32 	%f34, [%rd26];
	cvt.rn.f32.s32 	%f35, %r32;
	fma.rn.f32 	%f36, %f34, %f35, %f32;
	ld.global.f32 	%f37, [%rd15+4];
	cvt.rzi.s32.f32 	%r34, %f37;
	ld.global.u32 	%r35, [%rd16+4];
	mul.wide.s32 	%rd27, %r35, 4;
	add.s64 	%rd28, %rd1, %rd27;
	ld.global.f32 	%f38, [%rd28];
	cvt.rn.f32.s32 	%f39, %r34;
	fma.rn.f32 	%f40, %f38, %f39, %f36;
	ld.global.f32 	%f41, [%rd15+8];
	cvt.rzi.s32.f32 	%r36, %f41;
	ld.global.u32 	%r37, [%rd16+8];
	mul.wide.s32 	%rd29, %r37, 4;
	add.s64 	%rd30, %rd1, %rd29;
	ld.global.f32 	%f42, [%rd30];
	cvt.rn.f32.s32 	%f43, %r36;
	fma.rn.f32 	%f44, %f42, %f43, %f40;
	ld.global.f32 	%f45, [%rd15+12];
	cvt.rzi.s32.f32 	%r38, %f45;
	ld.global.u32 	%r39, [%rd16+12];
	mul.wide.s32 	%rd31, %r39, 4;
	add.s64 	%rd32, %rd1, %rd31;
	ld.global.f32 	%f46, [%rd32];
	cvt.rn.f32.s32 	%f47, %r38;
	fma.rn.f32 	%f84, %f46, %f47, %f44;
	add.s32 	%r57, %r57, 8;
	add.s32 	%r55, %r55, 8;
	setp.ne.s32 	%p3, %r55, 0;
	@%p3 bra 	$L__BB0_3;
$L__BB0_4:
	setp.eq.s32 	%p4, %r5, 0;
	@%p4 bra 	$L__BB0_12;
	and.b32  	%r12, %r4, 3;
	setp.lt.u32 	%p5, %r5, 4;
	@%p5 bra 	$L__BB0_7;
	mul.wide.s32 	%rd33, %r57, 4;
	add.s64 	%rd34, %rd3, %rd33;
	ld.global.f32 	%f49, [%rd34];
	cvt.rzi.s32.f32 	%r40, %f49;
	add.s64 	%rd35, %rd2, %rd33;
	ld.global.u32 	%r41, [%rd35];
	mul.wide.s32 	%rd36, %r41, 4;
	add.s64 	%rd37, %rd1, %rd36;
	ld.global.f32 	%f50, [%rd37];
	cvt.rn.f32.s32 	%f51, %r40;
	fma.rn.f32 	%f52, %f50, %f51, %f84;
	ld.global.f32 	%f53, [%rd34+4];
	cvt.rzi.s32.f32 	%r42, %f53;
	ld.global.u32 	%r43, [%rd35+4];
	mul.wide.s32 	%rd38, %r43, 4;
	add.s64 	%rd39, %rd1, %rd38;
	ld.global.f32 	%f54, [%rd39];
	cvt.rn.f32.s32 	%f55, %r42;
	fma.rn.f32 	%f56, %f54, %f55, %f52;
	ld.global.f32 	%f57, [%rd34+8];
	cvt.rzi.s32.f32 	%r44, %f57;
	ld.global.u32 	%r45, [%rd35+8];
	mul.wide.s32 	%rd40, %r45, 4;
	add.s64 	%rd41, %rd1, %rd40;
	ld.global.f32 	%f58, [%rd41];
	cvt.rn.f32.s32 	%f59, %r44;
	fma.rn.f32 	%f60, %f58, %f59, %f56;
	ld.global.f32 	%f61, [%rd34+12];
	cvt.rzi.s32.f32 	%r46, %f61;
	ld.global.u32 	%r47, [%rd35+12];
	mul.wide.s32 	%rd42, %r47, 4;
	add.s64 	%rd43, %rd1, %rd42;
	ld.global.f32 	%f62, [%rd43];
	cvt.rn.f32.s32 	%f63, %r46;
	fma.rn.f32 	%f84, %f62, %f63, %f60;
	add.s32 	%r57, %r57, 4;
$L__BB0_7:
	setp.eq.s32 	%p6, %r12, 0;
	@%p6 bra 	$L__BB0_12;
	setp.eq.s32 	%p7, %r12, 1;
	@%p7 bra 	$L__BB0_10;
	mul.wide.s32 	%rd44, %r57, 4;
	add.s64 	%rd45, %rd3, %rd44;
	ld.global.f32 	%f65, [%rd45];
	cvt.rzi.s32.f32 	%r48, %f65;
	add.s64 	%rd46, %rd2, %rd44;
	ld.global.u32 	%r49, [%rd46];
	mul.wide.s32 	%rd47, %r49, 4;
	add.s64 	%rd48, %rd1, %rd47;
	ld.global.f32 	%f66, [%rd48];
	cvt.rn.f32.s32 	%f67, %r48;
	fma.rn.f32 	%f68, %f66, %f67, %f84;
	ld.global.f32 	%f69, [%rd45+4];
	cvt.rzi.s32.f32 	%r50, %f69;
	ld.global.u32 	%r51, [%rd46+4];
	mul.wide.s32 	%rd49, %r51, 4;
	add.s64 	%rd50, %rd1, %rd49;
	ld.global.f32 	%f70, [%rd50];
	cvt.rn.f32.s32 	%f71, %r50;
	fma.rn.f32 	%f84, %f70, %f71, %f68;
	add.s32 	%r57, %r57, 2;
$L__BB0_10:
	and.b32  	%r52, %r4, 1;
	setp.eq.b32 	%p8, %r52, 1;
	not.pred 	%p9, %p8;
	@%p9 bra 	$L__BB0_12;
	mul.wide.s32 	%rd51, %r57, 4;
	add.s64 	%rd52, %rd3, %rd51;
	ld.global.f32 	%f72, [%rd52];
	cvt.rzi.s32.f32 	%r53, %f72;
	add.s64 	%rd53, %rd2, %rd51;
	ld.global.u32 	%r54, [%rd53];
	mul.wide.s32 	%rd54, %r54, 4;
	add.s64 	%rd55, %rd1, %rd54;
	ld.global.f32 	%f73, [%rd55];
	cvt.rn.f32.s32 	%f74, %r53;
	fma.rn.f32 	%f84, %f73, %f74, %f84;
$L__BB0_12:
	cvta.to.global.u64 	%rd56, %rd6;
	add.s64 	%rd58, %rd56, %rd12;
	ld.global.f32 	%f75, [%rd58];
	add.f32 	%f76, %f84, %f75;
	st.global.f32 	[%rd58], %f76;
	ret;

}
	// .globl	_Z17k_csr2_mat_vec_mmPiS_PfiS0_S0_
.visible .entry _Z17k_csr2_mat_vec_mmPiS_PfiS0_S0_(
	.param .u64 .ptr .align 1 _Z17k_csr2_mat_vec_mmPiS_PfiS0_S0__param_0,
	.param .u64 .ptr .align 1 _Z17k_csr2_mat_vec_mmPiS_PfiS0_S0__param_1,
	.param .u64 .ptr .align 1 _Z17k_csr2_mat_vec_mmPiS_PfiS0_S0__param_2,
	.param .u32 _Z17k_csr2_mat_vec_mmPiS_PfiS0_S0__param_3,
	.param .u64 .ptr .align 1 _Z17k_csr2_mat_vec_mmPiS_PfiS0_S0__param_4,
	.param .u64 .ptr .align 1 _Z17k_csr2_mat_vec_mmPiS_PfiS0_S0__param_5
)
{


	ret;

}
	// .globl	_Z16k_ell_mat_vec_mmiiPiPfS0_S0_
.visible .entry _Z16k_ell_mat_vec_mmiiPiPfS0_S0_(
	.param .u32 _Z16k_ell_mat_vec_mmiiPiPfS0_S0__param_0,
	.param .u32 _Z16k_ell_mat_vec_mmiiPiPfS0_S0__param_1,
	.param .u64 .ptr .align 1 _Z16k_ell_mat_vec_mmiiPiPfS0_S0__param_2,
	.param .u64 .ptr .align 1 _Z16k_ell_mat_vec_mmiiPiPfS0_S0__param_3,
	.param .u64 .ptr .align 1 _Z16k_ell_mat_vec_mmiiPiPfS0_S0__param_4,
	.param .u64 .ptr .align 1 _Z16k_ell_mat_vec_mmiiPiPfS0_S0__param_5
)
{


	ret;

}


// ===== COMPILED SASS (sm_100) =====

	.target	sm_100

	.elftype	@"ET_EXEC"


//--------------------- .note.nv.tkinfo           --------------------------
	.section	.note.nv.tkinfo,"",@"SHT_NOTE"
	.sectionflags	@"SHF_NOTE_NV_TKINFO"
	.tkinfo
        /*0018*/ 	.word	0x00000002
        /*0030*/ 	.string	""
        /*0030*/ 	.string	"ptxas"
        /*0030*/ 	.string	"Cuda compilation tools, release 13.0, V13.0.88"
        /*0030*/ 	.string	"Build cuda_13.0.r13.0/compiler.36424714_0"
        /*0030*/ 	.string	"-arch sm_100 -m 64 "



//--------------------- .note.nv.cuinfo           --------------------------
	.section	.note.nv.cuinfo,"",@"SHT_NOTE"
	.sectionflags	@"SHF_NOTE_NV_CUINFO"
        /*0018*/ 	.short	0x0002
        /*001a*/ 	.short	0x0064
        /*001c*/ 	.short	0x0082
	.zero		2


//--------------------- .nv.info                  --------------------------
	.section	.nv.info,"",@"SHT_CUDA_INFO"
	.align	4


	//----- nvinfo : EIATTR_REGCOUNT
	.align		4
        /*0000*/ 	.byte	0x04, 0x2f
        /*0002*/ 	.short	(.L_1 - .L_0)
	.align		4
.L_0:
        /*0004*/ 	.word	index@(_Z16k_csr_mat_vec_mmPiS_PfiS0_S0_)
        /*0008*/ 	.word	0x00000020


	//----- nvinfo : EIATTR_FRAME_SIZE
	.align		4
.L_1:
        /*000c*/ 	.byte	0x04, 0x11
        /*000e*/ 	.short	(.L_3 - .L_2)
	.align		4
.L_2:
        /*0010*/ 	.word	index@(_Z16k_csr_mat_vec_mmPiS_PfiS0_S0_)
        /*0014*/ 	.word	0x00000000


	//----- nvinfo : EIATTR_REGCOUNT
	.align		4
.L_3:
        /*0018*/ 	.byte	0x04, 0x2f
        /*001a*/ 	.short	(.L_5 - .L_4)
	.align		4
.L_4:
        /*001c*/ 	.word	index@(_Z17k_csr2_mat_vec_mmPiS_PfiS0_S0_)
        /*0020*/ 	.word	0x00000004


	//----- nvinfo : EIATTR_FRAME_SIZE
	.align		4
.L_5:
        /*0024*/ 	.byte	0x04, 0x11
        /*0026*/ 	.short	(.L_7 - .L_6)
	.align		4
.L_6:
        /*0028*/ 	.word	index@(_Z17k_csr2_mat_vec_mmPiS_PfiS0_S0_)
        /*002c*/ 	.word	0x00000000


	//----- nvinfo : EIATTR_REGCOUNT
	.align		4
.L_7:
        /*0030*/ 	.byte	0x04, 0x2f
        /*0032*/ 	.short	(.L_9 - .L_8)
	.align		4
.L_8:
        /*0034*/ 	.word	index@(_Z16k_ell_mat_vec_mmiiPiPfS0_S0_)
        /*0038*/ 	.word	0x00000004


	//----- nvinfo : EIATTR_FRAME_SIZE
	.align		4
.L_9:
        /*003c*/ 	.byte	0x04, 0x11
        /*003e*/ 	.short	(.L_11 - .L_10)
	.align		4
.L_10:
        /*0040*/ 	.word	index@(_Z16k_ell_mat_vec_mmiiPiPfS0_S0_)
        /*0044*/ 	.word	0x00000000


	//----- nvinfo : EIATTR_MIN_STACK_SIZE
	.align		4
.L_11:
        /*0048*/ 	.byte	0x04, 0x12
        /*004a*/ 	.short	(.L_13 - .L_12)
	.align		4
.L_12:
        /*004c*/ 	.word	index@(_Z16k_ell_mat_vec_mmiiPiPfS0_S0_)
        /*0050*/ 	.word	0x00000000


	//----- nvinfo : EIATTR_MIN_STACK_SIZE
	.align		4
.L_13:
        /*0054*/ 	.byte	0x04, 0x12
        /*0056*/ 	.short	(.L_15 - .L_14)
	.align		4
.L_14:
        /*0058*/ 	.word	index@(_Z17k_csr2_mat_vec_mmPiS_PfiS0_S0_)
        /*005c*/ 	.word	0x00000000


	//----- nvinfo : EIATTR_MIN_STACK_SIZE
	.align		4
.L_15:
        /*0060*/ 	.byte	0x04, 0x12
        /*0062*/ 	.short	(.L_17 - .L_16)
	.align		4
.L_16:
        /*0064*/ 	.word	index@(_Z16k_csr_mat_vec_mmPiS_PfiS0_S0_)
        /*0068*/ 	.word	0x00000000
.L_17:


//--------------------- .nv.compat                --------------------------
	.section	.nv.compat,"",@"SHT_CUDA_COMPAT_INFO"
	.align	4
        /*0000*/ 	.byte	0x02, 0x09, 0x00, 0x00, 0x02, 0x02, 0x01, 0x00, 0x02, 0x05, 0x05, 0x00, 0x03, 0x07, 0x01, 0x01
        /*0010*/ 	.byte	0x02, 0x03, 0x00, 0x00, 0x02, 0x06, 0x01, 0x00, 0x04, 0x0b, 0x08, 0x00, 0x09, 0x00, 0x00, 0x00
        /*0020*/ 	.byte	0x00, 0x00, 0x00, 0x00


//--------------------- .nv.info._Z16k_ell_mat_vec_mmiiPiPfS0_S0_ --------------------------
	.section	.nv.info._Z16k_ell_mat_vec_mmiiPiPfS0_S0_,"",@"SHT_CUDA_INFO"
	.sectionflags	@""
	.align	4


	//----- nvinfo : EIATTR_CUDA_API_VERSION
	.align		4
        /*0000*/ 	.byte	0x04, 0x37
        /*0002*/ 	.short	(.L_19 - .L_18)
.L_18:
        /*0004*/ 	.word	0x00000082


	//----- nvinfo : EIATTR_KPARAM_INFO
	.align		4
.L_19:
        /*0008*/ 	.byte	0x04, 0x17
        /*000a*/ 	.short	(.L_21 - .L_20)
.L_20:
        /*000c*/ 	.word	0x00000000
        /*0010*/ 	.short	0x0005
        /*0012*/ 	.short	0x0020
        /*0014*/ 	.byte	0x00, 0xf5, 0x21, 0x00


	//----- nvinfo : EIATTR_KPARAM_INFO
	.align		4
.L_21:
        /*0018*/ 	.byte	0x04, 0x17
        /*001a*/ 	.short	(.L_23 - .L_22)
.L_22:
        /*001c*/ 	.word	0x00000000
        /*0020*/ 	.short	0x0004
        /*0022*/ 	.short	0x0018
        /*0024*/ 	.byte	0x00, 0xf5, 0x21, 0x00


	//----- nvinfo : EIATTR_KPARAM_INFO
	.align		4
.L_23:
        /*0028*/ 	.byte	0x04, 0x17
        /*002a*/ 	.short	(.L_25 - .L_24)
.L_24:
        /*002c*/ 	.word	0x00000000
        /*0030*/ 	.short	0x0003
        /*0032*/ 	.short	0x0010
        /*0034*/ 	.byte	0x00, 0xf5, 0x21, 0x00


	//----- nvinfo : EIATTR_KPARAM_INFO
	.align		4
.L_25:
        /*0038*/ 	.byte	0x04, 0x17
        /*003a*/ 	.short	(.L_27 - .L_26)
.L_26:
        /*003c*/ 	.word	0x00000000
        /*0040*/ 	.short	0x0002
        /*0042*/ 	.short	0x0008
        /*0044*/ 	.byte	0x00, 0xf5, 0x21, 0x00


	//----- nvinfo : EIATTR_KPARAM_INFO
	.align		4
.L_27:
        /*0048*/ 	.byte	0x04, 0x17
        /*004a*/ 	.short	(.L_29 - .L_28)
.L_28:
        /*004c*/ 	.word	0x00000000
        /*0050*/ 	.short	0x0001
        /*0052*/ 	.short	0x0004
        /*0054*/ 	.byte	0x00, 0xf0, 0x11, 0x00


	//----- nvinfo : EIATTR_KPARAM_INFO
	.align		4
.L_29:
        /*0058*/ 	.byte	0x04, 0x17
        /*005a*/ 	.short	(.L_31 - .L_30)
.L_30:
        /*005c*/ 	.word	0x00000000
        /*0060*/ 	.short	0x0000
        /*0062*/ 	.short	0x0000
        /*0064*/ 	.byte	0x00, 0xf0, 0x11, 0x00


	//----- nvinfo : EIATTR_SPARSE_MMA_MASK
	.align		4
.L_31:
        /*0068*/ 	.byte	0x03, 0x50
        /*006a*/ 	.short	0x0000


	//----- nvinfo : EIATTR_MAXREG_COUNT
	.align		4
        /*006c*/ 	.byte	0x03, 0x1b
        /*006e*/ 	.short	0x00ff


	//----- nvinfo : EIATTR_MERCURY_ISA_VERSION
	.align		4
        /*0070*/ 	.byte	0x03, 0x5f
        /*0072*/ 	.short	0x0101


	//----- nvinfo : EIATTR_VRC_CTA_INIT_COUNT
	.align		4
        /*0074*/ 	.byte	0x02, 0x4a
	.zero		1
	.zero		1


	//----- nvinfo : EIATTR_EXIT_INSTR_OFFSETS
	.align		4
        /*0078*/ 	.byte	0x04, 0x1c
        /*007a*/ 	.short	(.L_33 - .L_32)


	//   ....[0]....
.L_32:
        /*007c*/ 	.word	0x00000010


	//----- nvinfo : EIATTR_CBANK_PARAM_SIZE
	.align		4
.L_33:
        /*0080*/ 	.byte	0x03, 0x19
        /*0082*/ 	.short	0x0028


	//----- nvinfo : EIATTR_PARAM_CBANK
	.align		4
        /*0084*/ 	.byte	0x04, 0x0a
        /*0086*/ 	.short	(.L_35 - .L_34)
	.align		4
.L_34:
        /*0088*/ 	.word	index@(.nv.constant0._Z16k_ell_mat_vec_mmiiPiPfS0_S0_)
        /*008c*/ 	.short	0x0380
        /*008e*/ 	.short	0x0028


	//----- nvinfo : EIATTR_SW_WAR
	.align		4
.L_35:
        /*0090*/ 	.byte	0x04, 0x36
        /*0092*/ 	.short	(.L_37 - .L_36)
.L_36:
        /*0094*/ 	.word	0x00000008
.L_37:


//--------------------- .nv.info._Z17k_csr2_mat_vec_mmPiS_PfiS0_S0_ --------------------------
	.section	.nv.info._Z17k_csr2_mat_vec_mmPiS_PfiS0_S0_,"",@"SHT_CUDA_INFO"
	.sectionflags	@""
	.align	4


	//----- nvinfo : EIATTR_CUDA_API_VERSION
	.align		4
        /*0000*/ 	.byte	0x04, 0x37
        /*0002*/ 	.short	(.L_39 - .L_38)
.L_38:
        /*0004*/ 	.word	0x00000082


	//----- nvinfo : EIATTR_KPARAM_INFO
	.align		4
.L_39:
        /*0008*/ 	.byte	0x04, 0x17
        /*000a*/ 	.short	(.L_41 - .L_40)
.L_40:
        /*000c*/ 	.word	0x00000000
        /*0010*/ 	.short	0x0005
        /*0012*/ 	.short	0x0028
        /*0014*/ 	.byte	0x00, 0xf5, 0x21, 0x00


	//----- nvinfo : EIATTR_KPARAM_INFO
	.align		4
.L_41:
        /*0018*/ 	.byte	0x04, 0x17
        /*001a*/ 	.short	(.L_43 - .L_42)
.L_42:
        /*001c*/ 	.word	0x00000000
        /*0020*/ 	.short	0x0004
        /*0022*/ 	.short	0x0020
        /*0024*/ 	.byte	0x00, 0xf5, 0x21, 0x00


	//----- nvinfo : EIATTR_KPARAM_INFO
	.align		4
.L_43:
        /*0028*/ 	.byte	0x04, 0x17
        /*002a*/ 	.short	(.L_45 - .L_44)
.L_44:
        /*002c*/ 	.word	0x00000000
        /*0030*/ 	.short	0x0003
        /*0032*/ 	.short	0x0018
        /*0034*/ 	.byte	0x00, 0xf0, 0x11, 0x00


	//----- nvinfo : EIATTR_KPARAM_INFO
	.align		4
.L_45:
        /*0038*/ 	.byte	0x04, 0x17
        /*003a*/ 	.short	(.L_47 - .L_46)
.L_46:
        /*003c*/ 	.word	0x00000000
        /*0040*/ 	.short	0x0002
        /*0042*/ 	.short	0x0010
        /*0044*/ 	.byte	0x00, 0xf5, 0x21, 0x00


	//----- nvinfo : EIATTR_KPARAM_INFO
	.align		4
.L_47:
        /*0048*/ 	.byte	0x04, 0x17
        /*004a*/ 	.short	(.L_49 - .L_48)
.L_48:
        /*004c*/ 	.word	0x00000000
        /*0050*/ 	.short	0x0001
        /*0052*/ 	.short	0x0008
        /*0054*/ 	.byte	0x00, 0xf5, 0x21, 0x00


	//----- nvinfo : EIATTR_KPARAM_INFO
	.align		4
.L_49:
        /*0058*/ 	.byte	0x04, 0x17
        /*005a*/ 	.short	(.L_51 - .L_50)
.L_50:
        /*005c*/ 	.word	0x00000000
        /*0060*/ 	.short	0x0000
        /*0062*/ 	.short	0x0000
        /*0064*/ 	.byte	0x00, 0xf5, 0x21, 0x00


	//----- nvinfo : EIATTR_SPARSE_MMA_MASK
	.align		4
.L_51:
        /*0068*/ 	.byte	0x03, 0x50
        /*006a*/ 	.short	0x0000


	//----- nvinfo : EIATTR_MAXREG_COUNT
	.align		4
        /*006c*/ 	.byte	0x03, 0x1b
        /*006e*/ 	.short	0x00ff


	//----- nvinfo : EIATTR_MERCURY_ISA_VERSION
	.align		4
        /*0070*/ 	.byte	0x03, 0x5f
        /*0072*/ 	.short	0x0101


	//----- nvinfo : EIATTR_VRC_CTA_INIT_COUNT
	.align		4
        /*0074*/ 	.byte	0x02, 0x4a
	.zero		1
	.zero		1


	//----- nvinfo : EIATTR_EXIT_INSTR_OFFSETS
	.align		4
        /*0078*/ 	.byte	0x04, 0x1c
        /*007a*/ 	.short	(.L_53 - .L_52)


	//   ....[0]....
.L_52:
        /*007c*/ 	.word	0x00000010


	//----- nvinfo : EIATTR_CBANK_PARAM_SIZE
	.align		4
.L_53:
        /*0080*/ 	.byte	0x03, 0x19
        /*0082*/ 	.short	0x0030


	//----- nvinfo : EIATTR_PARAM_CBANK
	.align		4
        /*0084*/ 	.byte	0x04, 0x0a
        /*0086*/ 	.short	(.L_55 - .L_54)
	.align		4
.L_54:
        /*0088*/ 	.word	index@(.nv.constant0._Z17k_csr2_mat_vec_mmPiS_PfiS0_S0_)
        /*008c*/ 	.short	0x0380
        /*008e*/ 	.short	0x0030


	//----- nvinfo : EIATTR_SW_WAR
	.align		4
.L_55:
        /*0090*/ 	.byte	0x04, 0x36
        /*0092*/ 	.short	(.L_57 - .L_56)
.L_56:
        /*0094*/ 	.word	0x00000008
.L_57:


//--------------------- .nv.info._Z16k_csr_mat_vec_mmPiS_PfiS0_S0_ --------------------------
	.section	.nv.info._Z16k_csr_mat_vec_mmPiS_PfiS0_S0_,"",@"SHT_CUDA_INFO"
	.sectionflags	@""
	.align	4


	//----- nvinfo : EIATTR_CUDA_API_VERSION
	.align		4
        /*0000*/ 	.byte	0x04, 0x37
        /*0002*/ 	.short	(.L_59 - .L_58)
.L_58:
        /*0004*/ 	.word	0x00000082


	//----- nvinfo : EIATTR_KPARAM_INFO
	.align		4
.L_59:
        /*0008*/ 	.byte	0x04, 0x17
        /*000a*/ 	.short	(.L_61 - .L_60)
.L_60:
        /*000c*/ 	.word	0x00000000
        /*0010*/ 	.short	0x0005
        /*0012*/ 	.short	0x0028
        /*0014*/ 	.byte	0x00, 0xf5, 0x21, 0x00


	//----- nvinfo : EIATTR_KPARAM_INFO
	.align		4
.L_61:
        /*0018*/ 	.byte	0x04, 0x17
        /*001a*/ 	.short	(.L_63 - .L_62)
.L_62:
        /*001c*/ 	.word	0x00000000
        /*0020*/ 	.short	0x0004
        /*0022*/ 	.short	0x0020
        /*0024*/ 	.byte	0x00, 0xf5, 0x21, 0x00


	//----- nvinfo : EIATTR_KPARAM_INFO
	.align		4
.L_63:
        /*0028*/ 	.byte	0x04, 0x17
        /*002a*/ 	.short	(.L_65 - .L_64)
.L_64:
        /*002c*/ 	.word	0x00000000
        /*0030*/ 	.short	0x0003
        /*0032*/ 	.short	0x0018
        /*0034*/ 	.byte	0x00, 0xf0, 0x11, 0x00


	//----- nvinfo : EIATTR_KPARAM_INFO
	.align		4
.L_65:
        /*0038*/ 	.byte	0x04, 0x17
        /*003a*/ 	.short	(.L_67 - .L_66)
.L_66:
        /*003c*/ 	.word	0x00000000
        /*0040*/ 	.short	0x0002
        /*0042*/ 	.short	0x0010
        /*0044*/ 	.byte	0x00, 0xf5, 0x21, 0x00


	//----- nvinfo : EIATTR_KPARAM_INFO
	.align		4
.L_67:
        /*0048*/ 	.byte	0x04, 0x17
        /*004a*/ 	.short	(.L_69 - .L_68)
.L_68:
        /*004c*/ 	.word	0x00000000
        /*0050*/ 	.short	0x0001
        /*0052*/ 	.short	0x0008
        /*0054*/ 	.byte	0x00, 0xf5, 0x21, 0x00


	//----- nvinfo : EIATTR_KPARAM_INFO
	.align		4
.L_69:
        /*0058*/ 	.byte	0x04, 0x17
        /*005a*/ 	.short	(.L_71 - .L_70)
.L_70:
        /*005c*/ 	.word	0x00000000
        /*0060*/ 	.short	0x0000
        /*0062*/ 	.short	0x0000
        /*0064*/ 	.byte	0x00, 0xf5, 0x21, 0x00


	//----- nvinfo : EIATTR_SPARSE_MMA_MASK
	.align		4
.L_71:
        /*0068*/ 	.byte	0x03, 0x50
        /*006a*/ 	.short	0x0000


	//----- nvinfo : EIATTR_MAXREG_COUNT
	.align		4
        /*006c*/ 	.byte	0x03, 0x1b
        /*006e*/ 	.short	0x00ff


	//----- nvinfo : EIATTR_MERCURY_ISA_VERSION
	.align		4
        /*0070*/ 	.byte	0x03, 0x5f
        /*0072*/ 	.short	0x0101


	//----- nvinfo : EIATTR_VRC_CTA_INIT_COUNT
	.align		4
        /*0074*/ 	.byte	0x02, 0x4a
	.zero		1
	.zero		1


	//----- nvinfo : EIATTR_EXIT_INSTR_OFFSETS
	.align		4
        /*0078*/ 	.byte	0x04, 0x1c
        /*007a*/ 	.short	(.L_73 - .L_72)


	//   ....[0]....
.L_72:
        /*007c*/ 	.word	0x00000b40


	//----- nvinfo : EIATTR_CRS_STACK_SIZE
	.align		4
.L_73:
        /*0080*/ 	.byte	0x04, 0x1e
        /*0082*/ 	.short	(.L_75 - .L_74)
.L_74:
        /*0084*/ 	.word	0x00000000


	//----- nvinfo : EIATTR_CBANK_PARAM_SIZE
	.align		4
.L_75:
        /*0088*/ 	.byte	0x03, 0x19
        /*008a*/ 	.short	0x0030


	//----- nvinfo : EIATTR_PARAM_CBANK
	.align		4
        /*008c*/ 	.byte	0x04, 0x0a
        /*008e*/ 	.short	(.L_77 - .L_76)
	.align		4
.L_76:
        /*0090*/ 	.word	index@(.nv.constant0._Z16k_csr_mat_vec_mmPiS_PfiS0_S0_)
        /*0094*/ 	.short	0x0380
        /*0096*/ 	.short	0x0030


	//----- nvinfo : EIATTR_SW_WAR
	.align		4
.L_77:
        /*0098*/ 	.byte	0x04, 0x36
        /*009a*/ 	.short	(.L_79 - .L_78)
.L_78:
        /*009c*/ 	.word	0x00000008
.L_79:


//--------------------- .nv.callgraph             --------------------------
	.section	.nv.callgraph,"",@"SHT_CUDA_CALLGRAPH"
	.align	4
	.sectionentsize	8
	.align		4
        /*0000*/ 	.word	0x00000000
	.align		4
        /*0004*/ 	.word	0xffffffff
	.align		4
        /*0008*/ 	.word	0x00000000
	.align		4
        /*000c*/ 	.word	0xfffffffe
	.align		4
        /*0010*/ 	.word	0x00000000
	.align		4
        /*0014*/ 	.word	0xfffffffd
	.align		4
        /*0018*/ 	.word	0x00000000
	.align		4
        /*001c*/ 	.word	0xfffffffc


//--------------------- .text._Z16k_ell_mat_vec_mmiiPiPfS0_S0_ --------------------------
	.section	.text._Z16k_ell_mat_vec_mmiiPiPfS0_S0_,"ax",@progbits
	.align	128
        .global         _Z16k_ell_mat_vec_mmiiPiPfS0_S0_
        .type           _Z16k_ell_mat_vec_mmiiPiPfS0_S0_,@function
        .size           _Z16k_ell_mat_vec_mmiiPiPfS0_S0_,(.L_x_10 - _Z16k_ell_mat_vec_mmiiPiPfS0_S0_)
        .other          _Z16k_ell_mat_vec_mmiiPiPfS0_S0_,@"STO_CUDA_ENTRY STV_DEFAULT"
_Z16k_ell_mat_vec_mmiiPiPfS0_S0_:
.text._Z16k_ell_mat_vec_mmiiPiPfS0_S0_:
[----:B------:R-:W-:Y:S01]  /*0000*/  LDC R1, c[0x0][0x37c] ;  /* 0x0000df00ff017b82 */ /* 0x000fe20000000800 */
[----:B------:R-:W-:Y:S05]  /*0010*/  EXIT ;  /* 0x000000000000794d */ /* 0x000fea0003800000 */
.L_x_0:
[----:B------:R-:W-:-:S00]  /*0020*/  BRA `(.L_x_0) ;  /* 0xfffffffc00fc7947 */ /* 0x000fc0000383ffff */
[----:B------:R-:W-:-:S00]  /*0030*/  NOP ;  /* 0x0000000000007918 */ /* 0x000fc00000000000 */
        /* <DEDUP_REMOVED lines=12> */
.L_x_10:


//--------------------- .text._Z17k_csr2_mat_vec_mmPiS_PfiS0_S0_ --------------------------
	.section	.text._Z17k_csr2_mat_vec_mmPiS_PfiS0_S0_,"ax",@progbits
	.align	128
        .global         _Z17k_csr2_mat_vec_mmPiS_PfiS0_S0_
        .type           _Z17k_csr2_mat_vec_mmPiS_PfiS0_S0_,@function
        .size           _Z17k_csr2_mat_vec_mmPiS_PfiS0_S0_,(.L_x_11 - _Z17k_csr2_mat_vec_mmPiS_PfiS0_S0_)
        .other          _Z17k_csr2_mat_vec_mmPiS_PfiS0_S0_,@"STO_CUDA_ENTRY STV_DEFAULT"
_Z17k_csr2_mat_vec_mmPiS_PfiS0_S0_:
.text._Z17k_csr2_mat_vec_mmPiS_PfiS0_S0_:
[----:B------:R-:W-:Y:S01]  /*0000*/  LDC R1, c[0x0][0x37c] ;  /* 0x0000df00ff017b82 */ /* 0x000fe20000000800 */
[----:B------:R-:W-:Y:S05]  /*0010*/  EXIT ;  /* 0x000000000000794d */ /* 0x000fea0003800000 */
.L_x_1:
        /* <DEDUP_REMOVED lines=14> */
.L_x_11:


//--------------------- .text._Z16k_csr_mat_vec_mmPiS_PfiS0_S0_ --------------------------
	.section	.text._Z16k_csr_mat_vec_mmPiS_PfiS0_S0_,"ax",@progbits
	.align	128
        .global         _Z16k_csr_mat_vec_mmPiS_PfiS0_S0_
        .type           _Z16k_csr_mat_vec_mmPiS_PfiS0_S0_,@function
        .size           _Z16k_csr_mat_vec_mmPiS_PfiS0_S0_,(.L_x_12 - _Z16k_csr_mat_vec_mmPiS_PfiS0_S0_)
        .other          _Z16k_csr_mat_vec_mmPiS_PfiS0_S0_,@"STO_CUDA_ENTRY STV_DEFAULT"
_Z16k_csr_mat_vec_mmPiS_PfiS0_S0_:
.text._Z16k_csr_mat_vec_mmPiS_PfiS0_S0_:
[----:B------:R-:W-:Y:S01]  /*0000*/  LDC R1, c[0x0][0x37c] ;  /* 0x0000df00ff017b82 */ /* 0x000fe20000000800 */
[----:B------:R-:W0:Y:S07]  /*0010*/  S2R R0, SR_CTAID.X ;  /* 0x0000000000007919 */ /* 0x000e2e0000002500 */
[----:B------:R-:W1:Y:S01]  /*0020*/  LDC.64 R2, c[0x0][0x380] ;  /* 0x0000e000ff027b82 */ /* 0x000e620000000a00 */
[----:B------:R-:W0:Y:S01]  /*0030*/  LDCU UR6, c[0x0][0x360] ;  /* 0x00006c00ff0677ac */ /* 0x000e220008000800 */
[----:B------:R-:W0:Y:S01]  /*0040*/  S2R R5, SR_TID.X ;  /* 0x0000000000057919 */ /* 0x000e220000002100 */
[----:B------:R-:W2:Y:S01]  /*0050*/  LDCU.64 UR4, c[0x0][0x358] ;  /* 0x00006b00ff0477ac */ /* 0x000ea20008000a00 */
[----:B0-----:R-:W-:-:S04]  /*0060*/  IMAD R0, R0, UR6, R5 ;  /* 0x0000000600007c24 */ /* 0x001fc8000f8e0205 */
[----:B-1----:R-:W-:-:S05]  /*0070*/  IMAD.WIDE R2, R0, 0x4, R2 ;  /* 0x0000000400027825 */ /* 0x002fca00078e0202 */
[----:B--2---:R-:W2:Y:S04]  /*0080*/  LDG.E R4, desc[UR4][R2.64] ;  /* 0x0000000402047981 */ /* 0x004ea8000c1e1900 */
[----:B------:R-:W2:Y:S01]  /*0090*/  LDG.E R5, desc[UR4][R2.64+0x4] ;  /* 0x0000040402057981 */ /* 0x000ea2000c1e1900 */
[----:B------:R-:W-:Y:S01]  /*00a0*/  BSSY.RECONVERGENT B0, `(.L_x_2) ;  /* 0x00000a4000007945 */ /* 0x000fe20003800200 */
[----:B------:R-:W-:Y:S01]  /*00b0*/  HFMA2 R10, -RZ, RZ, 0, 0 ;  /* 0x00000000ff0a7431 */ /* 0x000fe200000001ff */
[----:B--2---:R-:W-:-:S13]  /*00c0*/  ISETP.GE.AND P0, PT, R4, R5, PT ;  /* 0x000000050400720c */ /* 0x004fda0003f06270 */
[----:B------:R-:W-:Y:S05]  /*00d0*/  @P0 BRA `(.L_x_3) ;  /* 0x0000000800800947 */ /* 0x000fea0003800000 */
[----:B------:R-:W-:Y:S01]  /*00e0*/  MOV R2, R4 ;  /* 0x0000000400027202 */ /* 0x000fe20000000f00 */
[----:B------:R-:W-:Y:S01]  /*00f0*/  BSSY.RECONVERGENT B1, `(.L_x_4) ;  /* 0x0000051000017945 */ /* 0x000fe20003800200 */
[----:B------:R-:W-:Y:S02]  /*0100*/  MOV R10, RZ ;  /* 0x000000ff000a7202 */ /* 0x000fe40000000f00 */
[----:B------:R-:W-:-:S04]  /*0110*/  VIADDMNMX R5, R2, 0x1, R5, !PT ;  /* 0x0000000102057846 */ /* 0x000fc80007800105 */
[CC--:B------:R-:W-:Y:S02]  /*0120*/  IADD3 R3, PT, PT, -R2.reuse, R5.reuse, RZ ;  /* 0x0000000502037210 */ /* 0x0c0fe40007ffe1ff */
[----:B------:R-:W-:Y:S02]  /*0130*/  IADD3 R5, PT, PT, R2, -R5, RZ ;  /* 0x8000000502057210 */ /* 0x000fe40007ffe0ff */
[----:B------:R-:W-:Y:S02]  /*0140*/  LOP3.LUT R4, R3, 0x7, RZ, 0xc0, !PT ;  /* 0x0000000703047812 */ /* 0x000fe400078ec0ff */
[----:B------:R-:W-:Y:S02]  /*0150*/  ISETP.GT.U32.AND P1, PT, R5, -0x8, PT ;  /* 0xfffffff80500780c */ /* 0x000fe40003f24070 */
[----:B------:R-:W-:-:S11]  /*0160*/  ISETP.NE.AND P0, PT, R4, RZ, PT ;  /* 0x000000ff0400720c */ /* 0x000fd60003f05270 */
[----:B------:R-:W-:Y:S05]  /*0170*/  @P1 BRA `(.L_x_5) ;  /* 0x0000000400201947 */ /* 0x000fea0003800000 */
[----:B------:R-:W0:Y:S01]  /*0180*/  LDC.64 R12, c[0x0][0x390] ;  /* 0x0000e400ff0c7b82 */ /* 0x000e220000000a00 */
[----:B------:R-:W-:Y:S02]  /*0190*/  LOP3.LUT R5, R3, 0xfffffff8, RZ, 0xc0, !PT ;  /* 0xfffffff803057812 */ /* 0x000fe400078ec0ff */
[----:B------:R-:W-:Y:S02]  /*01a0*/  MOV R10, RZ ;  /* 0x000000ff000a7202 */ /* 0x000fe40000000f00 */
[----:B------:R-:W-:-:S03]  /*01b0*/  IADD3 R5, PT, PT, -R5, RZ, RZ ;  /* 0x000000ff05057210 */ /* 0x000fc60007ffe1ff */
[----:B------:R-:W1:Y:S01]  /*01c0*/  LDC.64 R14, c[0x0][0x388] ;  /* 0x0000e200ff0e7b82 */ /* 0x000e620000000a00 */
[----:B0-----:R-:W-:-:S04]  /*01d0*/  IADD3 R12, P1, PT, R12, 0x10, RZ ;  /* 0x000000100c0c7810 */ /* 0x001fc80007f3e0ff */
[----:B------:R-:W-:Y:S02]  /*01e0*/  IADD3.X R13, PT, PT, RZ, R13, RZ, P1, !PT ;  /* 0x0000000dff0d7210 */ /* 0x000fe40000ffe4ff */
[----:B-1----:R-:W-:-:S04]  /*01f0*/  IADD3 R14, P2, PT, R14, 0x10, RZ ;  /* 0x000000100e0e7810 */ /* 0x002fc80007f5e0ff */
[----:B------:R-:W-:-:S09]  /*0200*/  IADD3.X R15, PT, PT, RZ, R15, RZ, P2, !PT ;  /* 0x0000000fff0f7210 */ /* 0x000fd200017fe4ff */
.L_x_6:
[C---:B------:R-:W-:Y:S01]  /*0210*/  IMAD.WIDE R28, R2.reuse, 0x4, R14 ;  /* 0x00000004021c7825 */ /* 0x040fe200078e020e */
[----:B------:R-:W0:Y:S04]  /*0220*/  LDC.64 R16, c[0x0][0x3a0] ;  /* 0x0000e800ff107b82 */ /* 0x000e280000000a00 */
[----:B------:R-:W0:Y:S04]  /*0230*/  LDG.E R7, desc[UR4][R28.64+-0x10] ;  /* 0xfffff0041c077981 */ /* 0x000e28000c1e1900 */
[----:B------:R-:W2:Y:S01]  /*0240*/  LDG.E R9, desc[UR4][R28.64+-0xc] ;  /* 0xfffff4041c097981 */ /* 0x000ea2000c1e1900 */
[----:B------:R-:W-:-:S03]  /*0250*/  IMAD.WIDE R20, R2, 0x4, R12 ;  /* 0x0000000402147825 */ /* 0x000fc600078e020c */
[----:B------:R-:W3:Y:S04]  /*0260*/  LDG.E R22, desc[UR4][R28.64+-0x8] ;  /* 0xfffff8041c167981 */ /* 0x000ee8000c1e1900 */
[----:B------:R-:W4:Y:S04]  /*0270*/  LDG.E R24, desc[UR4][R20.64+-0x10] ;  /* 0xfffff00414187981 */ /* 0x000f28000c1e1900 */
[----:B------:R-:W5:Y:S04]  /*0280*/  LDG.E R11, desc[UR4][R20.64+-0xc] ;  /* 0xfffff404140b7981 */ /* 0x000f68000c1e1900 */
[----:B------:R-:W3:Y:S04]  /*0290*/  LDG.E R18, desc[UR4][R28.64+-0x4] ;  /* 0xfffffc041c127981 */ /* 0x000ee8000c1e1900 */
[----:B------:R-:W3:Y:S04]  /*02a0*/  LDG.E R23, desc[UR4][R28.64] ;  /* 0x000000041c177981 */ /* 0x000ee8000c1e1900 */
[----:B------:R-:W3:Y:S04]  /*02b0*/  LDG.E R25, desc[UR4][R28.64+0x4] ;  /* 0x000004041c197981 */ /* 0x000ee8000c1e1900 */
[----:B------:R-:W3:Y:S04]  /*02c0*/  LDG.E R19, desc[UR4][R28.64+0x8] ;  /* 0x000008041c137981 */ /* 0x000ee8000c1e1900 */
[----:B------:R3:W3:Y:S01]  /*02d0*/  LDG.E R27, desc[UR4][R28.64+0xc] ;  /* 0x00000c041c1b7981 */ /* 0x0006e2000c1e1900 */
[----:B0-----:R-:W-:-:S04]  /*02e0*/  IMAD.WIDE R6, R7, 0x4, R16 ;  /* 0x0000000407067825 */ /* 0x001fc800078e0210 */
[----:B--2---:R-:W-:Y:S02]  /*02f0*/  IMAD.WIDE R8, R9, 0x4, R16 ;  /* 0x0000000409087825 */ /* 0x004fe400078e0210 */
[----:B------:R-:W2:Y:S04]  /*0300*/  LDG.E R7, desc[UR4][R6.64] ;  /* 0x0000000406077981 */ /* 0x000ea8000c1e1900 */
[----:B------:R-:W2:Y:S01]  /*0310*/  LDG.E R8, desc[UR4][R8.64] ;  /* 0x0000000408087981 */ /* 0x000ea2000c1e1900 */
[----:B----4-:R-:W0:Y:S03]  /*0320*/  F2I.TRUNC.NTZ R24, R24 ;  /* 0x0000001800187305 */ /* 0x010e26000020f100 */
[----:B------:R-:W4:Y:S05]  /*0330*/  LDG.E R6, desc[UR4][R20.64+-0x8] ;  /* 0xfffff80414067981 */ /* 0x000f2a000c1e1900 */
[----:B-----5:R-:W1:Y:S01]  /*0340*/  F2I.TRUNC.NTZ R11, R11 ;  /* 0x0000000b000b7305 */ /* 0x020e62000020f100 */
[----:B------:R-:W5:Y:S01]  /*0350*/  LDG.E R9, desc[UR4][R20.64] ;  /* 0x0000000414097981 */ /* 0x000f62000c1e1900 */
[----:B0-----:R-:W-:-:S02]  /*0360*/  I2FP.F32.S32 R26, R24 ;  /* 0x00000018001a7245 */ /* 0x001fc40000201400 */
[----:B-1----:R-:W-:Y:S01]  /*0370*/  I2FP.F32.S32 R11, R11 ;  /* 0x0000000b000b7245 */ /* 0x002fe20000201400 */
[----:B---3--:R-:W-:-:S06]  /*0380*/  IMAD.WIDE R28, R22, 0x4, R16 ;  /* 0x00000004161c7825 */ /* 0x008fcc00078e0210 */
[----:B------:R-:W3:Y:S01]  /*0390*/  LDG.E R28, desc[UR4][R28.64] ;  /* 0x000000041c1c7981 */ /* 0x000ee2000c1e1900 */
[----:B------:R-:W-:-:S04]  /*03a0*/  IMAD.WIDE R22, R23, 0x4, R16 ;  /* 0x0000000417167825 */ /* 0x000fc800078e0210 */
[----:B------:R-:W-:Y:S02]  /*03b0*/  IMAD.WIDE R24, R25, 0x4, R16 ;  /* 0x0000000419187825 */ /* 0x000fe400078e0210 */
[----:B------:R-:W3:Y:S04]  /*03c0*/  LDG.E R22, desc[UR4][R22.64] ;  /* 0x0000000416167981 */ /* 0x000ee8000c1e1900 */
[----:B------:R-:W3:Y:S01]  /*03d0*/  LDG.E R24, desc[UR4][R24.64] ;  /* 0x0000000418187981 */ /* 0x000ee2000c1e1900 */
[----:B--2---:R-:W-:-:S03]  /*03e0*/  FFMA R7, R7, R26, R10 ;  /* 0x0000001a07077223 */ /* 0x004fc6000000000a */
[----:B------:R-:W2:Y:S01]  /*03f0*/  LDG.E R10, desc[UR4][R20.64+0x4] ;  /* 0x00000404140a7981 */ /* 0x000ea2000c1e1900 */
[----:B------:R-:W-:-:S03]  /*0400*/  FFMA R7, R8, R11, R7 ;  /* 0x0000000b08077223 */ /* 0x000fc60000000007 */
[----:B------:R-:W2:Y:S04]  /*0410*/  LDG.E R8, desc[UR4][R20.64+-0x4] ;  /* 0xfffffc0414087981 */ /* 0x000ea8000c1e1900 */
[----:B------:R-:W2:Y:S04]  /*0420*/  LDG.E R11, desc[UR4][R20.64+0x8] ;  /* 0x00000804140b7981 */ /* 0x000ea8000c1e1900 */
[----:B------:R0:W2:Y:S02]  /*0430*/  LDG.E R26, desc[UR4][R20.64+0xc] ;  /* 0x00000c04141a7981 */ /* 0x0000a4000c1e1900 */
[----:B0-----:R-:W-:-:S06]  /*0440*/  IMAD.WIDE R20, R18, 0x4, R16 ;  /* 0x0000000412147825 */ /* 0x001fcc00078e0210 */
[----:B------:R0:W2:Y:S01]  /*0450*/  LDG.E R20, desc[UR4][R20.64] ;  /* 0x0000000414147981 */ /* 0x0000a2000c1e1900 */
[----:B------:R-:W-:-:S04]  /*0460*/  IMAD.WIDE R18, R19, 0x4, R16 ;  /* 0x0000000413127825 */ /* 0x000fc800078e0210 */
[----:B------:R-:W-:Y:S02]  /*0470*/  IMAD.WIDE R16, R27, 0x4, R16 ;  /* 0x000000041b107825 */ /* 0x000fe400078e0210 */
[----:B------:R1:W2:Y:S04]  /*0480*/  LDG.E R18, desc[UR4][R18.64] ;  /* 0x0000000412127981 */ /* 0x0002a8000c1e1900 */
[----:B------:R-:W2:Y:S01]  /*0490*/  LDG.E R16, desc[UR4][R16.64] ;  /* 0x0000000410107981 */ /* 0x000ea2000c1e1900 */
[----:B----4-:R-:W0:Y:S08]  /*04a0*/  F2I.TRUNC.NTZ R6, R6 ;  /* 0x0000000600067305 */ /* 0x010e30000020f100 */
[----:B-----5:R-:W1:Y:S01]  /*04b0*/  F2I.TRUNC.NTZ R9, R9 ;  /* 0x0000000900097305 */ /* 0x020e62000020f100 */
[----:B0-----:R-:W-:-:S02]  /*04c0*/  I2FP.F32.S32 R21, R6 ;  /* 0x0000000600157245 */ /* 0x001fc40000201400 */
[----:B------:R-:W-:-:S03]  /*04d0*/  IADD3 R5, PT, PT, R5, 0x8, RZ ;  /* 0x0000000805057810 */ /* 0x000fc60007ffe0ff */
[----:B---3--:R-:W-:Y:S01]  /*04e0*/  FFMA R7, R28, R21, R7 ;  /* 0x000000151c077223 */ /* 0x008fe20000000007 */
[----:B------:R-:W-:Y:S02]  /*04f0*/  ISETP.NE.AND P1, PT, R5, RZ, PT ;  /* 0x000000ff0500720c */ /* 0x000fe40003f25270 */
[----:B-1----:R-:W-:Y:S02]  /*0500*/  I2FP.F32.S32 R19, R9 ;  /* 0x0000000900137245 */ /* 0x002fe40000201400 */
[----:B------:R-:W-:Y:S01]  /*0510*/  IADD3 R2, PT, PT, R2, 0x8, RZ ;  /* 0x0000000802027810 */ /* 0x000fe20007ffe0ff */
[----:B--2---:R-:W0:Y:S08]  /*0520*/  F2I.TRUNC.NTZ R8, R8 ;  /* 0x0000000800087305 */ /* 0x004e30000020f100 */
[----:B------:R-:W1:Y:S08]  /*0530*/  F2I.TRUNC.NTZ R10, R10 ;  /* 0x0000000a000a7305 */ /* 0x000e70000020f100 */
[----:B------:R-:W2:Y:S01]  /*0540*/  F2I.TRUNC.NTZ R11, R11 ;  /* 0x0000000b000b7305 */ /* 0x000ea2000020f100 */
[----:B0-----:R-:W-:-:S07]  /*0550*/  I2FP.F32.S32 R21, R8 ;  /* 0x0000000800157245 */ /* 0x001fce0000201400 */
[----:B------:R-:W0:Y:S01]  /*0560*/  F2I.TRUNC.NTZ R26, R26 ;  /* 0x0000001a001a7305 */ /* 0x000e22000020f100 */
[----:B------:R-:W-:Y:S01]  /*0570*/  FFMA R7, R20, R21, R7 ;  /* 0x0000001514077223 */ /* 0x000fe20000000007 */
[----:B-1----:R-:W-:-:S03]  /*0580*/  I2FP.F32.S32 R6, R10 ;  /* 0x0000000a00067245 */ /* 0x002fc60000201400 */
[----:B------:R-:W-:Y:S01]  /*0590*/  FFMA R7, R22, R19, R7 ;  /* 0x0000001316077223 */ /* 0x000fe20000000007 */
[----:B--2---:R-:W-:-:S03]  /*05a0*/  I2FP.F32.S32 R8, R11 ;  /* 0x0000000b00087245 */ /* 0x004fc60000201400 */
[----:B------:R-:W-:-:S04]  /*05b0*/  FFMA R7, R24, R6, R7 ;  /* 0x0000000618077223 */ /* 0x000fc80000000007 */
[----:B------:R-:W-:Y:S01]  /*05c0*/  FFMA R7, R18, R8, R7 ;  /* 0x0000000812077223 */ /* 0x000fe20000000007 */
[----:B0-----:R-:W-:-:S05]  /*05d0*/  I2FP.F32.S32 R10, R26 ;  /* 0x0000001a000a7245 */ /* 0x001fca0000201400 */
[----:B------:R-:W-:Y:S01]  /*05e0*/  FFMA R10, R16, R10, R7 ;  /* 0x0000000a100a7223 */ /* 0x000fe20000000007 */
[----:B------:R-:W-:Y:S06]  /*05f0*/  @P1 BRA `(.L_x_6) ;  /* 0xfffffffc00041947 */ /* 0x000fec000383ffff */
.L_x_5:
[----:B------:R-:W-:Y:S05]  /*0600*/  BSYNC.RECONVERGENT B1 ;  /* 0x0000000000017941 */ /* 0x000fea0003800200 */
.L_x_4:
[----:B------:R-:W-:Y:S05]  /*0610*/  @!P0 BRA `(.L_x_3) ;  /* 0x0000000400308947 */ /* 0x000fea0003800000 */
[----:B------:R-:W-:Y:S01]  /*0620*/  ISETP.GE.U32.AND P0, PT, R4, 0x4, PT ;  /* 0x000000040400780c */ /* 0x000fe20003f06070 */
[----:B------:R-:W-:Y:S01]  /*0630*/  BSSY.RECONVERGENT B1, `(.L_x_7) ;  /* 0x0000026000017945 */ /* 0x000fe20003800200 */
[----:B------:R-:W-:-:S04]  /*0640*/  LOP3.LUT R19, R3, 0x3, RZ, 0xc0, !PT ;  /* 0x0000000303137812 */ /* 0x000fc800078ec0ff */
[----:B------:R-:W-:-:S07]  /*0650*/  ISETP.NE.AND P1, PT, R19, RZ, PT ;  /* 0x000000ff1300720c */ /* 0x000fce0003f25270 */
[----:B------:R-:W-:Y:S06]  /*0660*/  @!P0 BRA `(.L_x_8) ;  /* 0x0000000000888947 */ /* 0x000fec0003800000 */
[----:B------:R-:W0:Y:S08]  /*0670*/  LDC.64 R6, c[0x0][0x388] ;  /* 0x0000e200ff067b82 */ /* 0x000e300000000a00 */
[----:B------:R-:W1:Y:S08]  /*0680*/  LDC.64 R16, c[0x0][0x390] ;  /* 0x0000e400ff107b82 */ /* 0x000e700000000a00 */
[----:B------:R-:W2:Y:S01]  /*0690*/  LDC.64 R4, c[0x0][0x3a0] ;  /* 0x0000e800ff047b82 */ /* 0x000ea20000000a00 */
[----:B0-----:R-:W-:-:S05]  /*06a0*/  IMAD.WIDE R6, R2, 0x4, R6 ;  /* 0x0000000402067825 */ /* 0x001fca00078e0206 */
[----:B------:R-:W2:Y:S04]  /*06b0*/  LDG.E R13, desc[UR4][R6.64] ;  /* 0x00000004060d7981 */ /* 0x000ea8000c1e1900 */
[----:B------:R-:W3:Y:S04]  /*06c0*/  LDG.E R9, desc[UR4][R6.64+0x4] ;  /* 0x0000040406097981 */ /* 0x000ee8000c1e1900 */
[----:B------:R-:W4:Y:S04]  /*06d0*/  LDG.E R21, desc[UR4][R6.64+0x8] ;  /* 0x0000080406157981 */ /* 0x000f28000c1e1900 */
[----:B------:R4:W5:Y:S01]  /*06e0*/  LDG.E R23, desc[UR4][R6.64+0xc] ;  /* 0x00000c0406177981 */ /* 0x000962000c1e1900 */
[----:B-1----:R-:W-:-:S05]  /*06f0*/  IMAD.WIDE R16, R2, 0x4, R16 ;  /* 0x0000000402107825 */ /* 0x002fca00078e0210 */
[----:B------:R-:W5:Y:S04]  /*0700*/  LDG.E R18, desc[UR4][R16.64] ;  /* 0x0000000410127981 */ /* 0x000f68000c1e1900 */
[----:B------:R-:W5:Y:S04]  /*0710*/  LDG.E R14, desc[UR4][R16.64+0x4] ;  /* 0x00000404100e7981 */ /* 0x000f68000c1e1900 */
[----:B------:R-:W5:Y:S04]  /*0720*/  LDG.E R11, desc[UR4][R16.64+0x8] ;  /* 0x00000804100b7981 */ /* 0x000f68000c1e1900 */
[----:B------:R0:W5:Y:S01]  /*0730*/  LDG.E R15, desc[UR4][R16.64+0xc] ;  /* 0x00000c04100f7981 */ /* 0x000162000c1e1900 */
[----:B--2---:R-:W-:-:S04]  /*0740*/  IMAD.WIDE R12, R13, 0x4, R4 ;  /* 0x000000040d0c7825 */ /* 0x004fc800078e0204 */
[--C-:B---3--:R-:W-:Y:S02]  /*0750*/  IMAD.WIDE R8, R9, 0x4, R4.reuse ;  /* 0x0000000409087825 */ /* 0x108fe400078e0204 */
[----:B------:R1:W2:Y:S02]  /*0760*/  LDG.E R13, desc[UR4][R12.64] ;  /* 0x000000040c0d7981 */ /* 0x0002a4000c1e1900 */
[--C-:B----4-:R-:W-:Y:S02]  /*0770*/  IMAD.WIDE R6, R21, 0x4, R4.reuse ;  /* 0x0000000415067825 */ /* 0x110fe400078e0204 */
[----:B------:R3:W4:Y:S02]  /*0780*/  LDG.E R8, desc[UR4][R8.64] ;  /* 0x0000000408087981 */ /* 0x000724000c1e1900 */
[----:B-----5:R-:W-:Y:S02]  /*0790*/  IMAD.WIDE R4, R23, 0x4, R4 ;  /* 0x0000000417047825 */ /* 0x020fe400078e0204 */
[----:B------:R-:W5:Y:S04]  /*07a0*/  LDG.E R7, desc[UR4][R6.64] ;  /* 0x0000000406077981 */ /* 0x000f68000c1e1900 */
[----:B------:R-:W5:Y:S01]  /*07b0*/  LDG.E R4, desc[UR4][R4.64] ;  /* 0x0000000404047981 */ /* 0x000f62000c1e1900 */
[----:B------:R-:W0:Y:S01]  /*07c0*/  F2I.TRUNC.NTZ R18, R18 ;  /* 0x0000001200127305 */ /* 0x000e22000020f100 */
[----:B------:R-:W-:-:S07]  /*07d0*/  IADD3 R2, PT, PT, R2, 0x4, RZ ;  /* 0x0000000402027810 */ /* 0x000fce0007ffe0ff */
[----:B------:R-:W1:Y:S01]  /*07e0*/  F2I.TRUNC.NTZ R14, R14 ;  /* 0x0000000e000e7305 */ /* 0x000e62000020f100 */
[----:B0-----:R-:W-:-:S07]  /*07f0*/  I2FP.F32.S32 R16, R18 ;  /* 0x0000001200107245 */ /* 0x001fce0000201400 */
[----:B------:R-:W3:Y:S01]  /*0800*/  F2I.TRUNC.NTZ R11, R11 ;  /* 0x0000000b000b7305 */ /* 0x000ee2000020f100 */
[----:B-1----:R-:W-:-:S07]  /*0810*/  I2FP.F32.S32 R12, R14 ;  /* 0x0000000e000c7245 */ /* 0x002fce0000201400 */
[----:B------:R-:W0:Y:S01]  /*0820*/  F2I.TRUNC.NTZ R15, R15 ;  /* 0x0000000f000f7305 */ /* 0x000e22000020f100 */
[----:B---3--:R-:W-:Y:S01]  /*0830*/  I2FP.F32.S32 R9, R11 ;  /* 0x0000000b00097245 */ /* 0x008fe20000201400 */
[----:B--2---:R-:W-:Y:S01]  /*0840*/  FFMA R13, R13, R16, R10 ;  /* 0x000000100d0d7223 */ /* 0x004fe2000000000a */
[----:B0-----:R-:W-:-:S03]  /*0850*/  I2FP.F32.S32 R10, R15 ;  /* 0x0000000f000a7245 */ /* 0x001fc60000201400 */
[----:B----4-:R-:W-:-:S04]  /*0860*/  FFMA R8, R8, R12, R13 ;  /* 0x0000000c08087223 */ /* 0x010fc8000000000d */
[----:B-----5:R-:W-:-:S04]  /*0870*/  FFMA R7, R7, R9, R8 ;  /* 0x0000000907077223 */ /* 0x020fc80000000008 */
[----:B------:R-:W-:-:S07]  /*0880*/  FFMA R10, R4, R10, R7 ;  /* 0x0000000a040a7223 */ /* 0x000fce0000000007 */
.L_x_8:
[----:B------:R-:W-:Y:S05]  /*0890*/  BSYNC.RECONVERGENT B1 ;  /* 0x0000000000017941 */ /* 0x000fea0003800200 */
.L_x_7:
[----:B------:R-:W-:Y:S05]  /*08a0*/  @!P1 BRA `(.L_x_3) ;  /* 0x00000000008c9947 */ /* 0x000fea0003800000 */
[----:B------:R-:W-:Y:S02]  /*08b0*/  ISETP.NE.AND P0, PT, R19, 0x1, PT ;  /* 0x000000011300780c */ /* 0x000fe40003f05270 */
[----:B------:R-:W-:-:S04]  /*08c0*/  LOP3.LUT R3, R3, 0x1, RZ, 0xc0, !PT ;  /* 0x0000000103037812 */ /* 0x000fc800078ec0ff */
[----:B------:R-:W-:-:S07]  /*08d0*/  ISETP.NE.U32.AND P1, PT, R3, 0x1, PT ;  /* 0x000000010300780c */ /* 0x000fce0003f25070 */
[----:B------:R-:W0:Y:S08]  /*08e0*/  @P0 LDC.64 R4, c[0x0][0x388] ;  /* 0x0000e200ff040b82 */ /* 0x000e300000000a00 */
[----:B------:R-:W1:Y:S08]  /*08f0*/  @P0 LDC.64 R6, c[0x0][0x390] ;  /* 0x0000e400ff060b82 */ /* 0x000e700000000a00 */
[----:B------:R-:W2:Y:S01]  /*0900*/  @!P1 LDC.64 R12, c[0x0][0x388] ;  /* 0x0000e200ff0c9b82 */ /* 0x000ea20000000a00 */
[----:B0-----:R-:W-:-:S07]  /*0910*/  @P0 IMAD.WIDE R14, R2, 0x4, R4 ;  /* 0x00000004020e0825 */ /* 0x001fce00078e0204 */
[----:B------:R-:W0:Y:S01]  /*0920*/  @!P1 LDC.64 R16, c[0x0][0x390] ;  /* 0x0000e400ff109b82 */ /* 0x000e220000000a00 */
[----:B------:R-:W3:Y:S01]  /*0930*/  @P0 LDG.E R11, desc[UR4][R14.64] ;  /* 0x000000040e0b0981 */ /* 0x000ee2000c1e1900 */
[C---:B-1----:R-:W-:Y:S01]  /*0940*/  @P0 IMAD.WIDE R6, R2.reuse, 0x4, R6 ;  /* 0x0000000402060825 */ /* 0x042fe200078e0206 */
[----:B------:R-:W-:Y:S02]  /*0950*/  @P0 IADD3 R2, PT, PT, R2, 0x2, RZ ;  /* 0x0000000202020810 */ /* 0x000fe40007ffe0ff */
[----:B------:R-:W4:Y:S03]  /*0960*/  @P0 LDG.E R21, desc[UR4][R14.64+0x4] ;  /* 0x000004040e150981 */ /* 0x000f26000c1e1900 */
[----:B------:R-:W3:Y:S01]  /*0970*/  @P0 LDC.64 R8, c[0x0][0x3a0] ;  /* 0x0000e800ff080b82 */ /* 0x000ee20000000a00 */
[----:B------:R-:W5:Y:S01]  /*0980*/  @P0 LDG.E R18, desc[UR4][R6.64] ;  /* 0x0000000406120981 */ /* 0x000f62000c1e1900 */
[----:B--2---:R-:W-:-:S03]  /*0990*/  @!P1 IMAD.WIDE R12, R2, 0x4, R12 ;  /* 0x00000004020c9825 */ /* 0x004fc600078e020c */
[----:B------:R-:W2:Y:S03]  /*09a0*/  @P0 LDG.E R19, desc[UR4][R6.64+0x4] ;  /* 0x0000040406130981 */ /* 0x000ea6000c1e1900 */
[----:B------:R-:W1:Y:S01]  /*09b0*/  @!P1 LDC.64 R4, c[0x0][0x3a0] ;  /* 0x0000e800ff049b82 */ /* 0x000e620000000a00 */
[----:B------:R-:W1:Y:S01]  /*09c0*/  @!P1 LDG.E R13, desc[UR4][R12.64] ;  /* 0x000000040c0d9981 */ /* 0x000e62000c1e1900 */
[----:B0-----:R-:W-:-:S06]  /*09d0*/  @!P1 IMAD.WIDE R2, R2, 0x4, R16 ;  /* 0x0000000402029825 */ /* 0x001fcc00078e0210 */
[----:B------:R-:W2:Y:S01]  /*09e0*/  @!P1 LDG.E R2, desc[UR4][R2.64] ;  /* 0x0000000402029981 */ /* 0x000ea2000c1e1900 */
[----:B---3--:R-:W-:-:S04]  /*09f0*/  @P0 IMAD.WIDE R16, R11, 0x4, R8 ;  /* 0x000000040b100825 */ /* 0x008fc800078e0208 */
[----:B----4-:R-:W-:Y:S02]  /*0a00*/  @P0 IMAD.WIDE R8, R21, 0x4, R8 ;  /* 0x0000000415080825 */ /* 0x010fe400078e0208 */
[----:B------:R-:W3:Y:S04]  /*0a10*/  @P0 LDG.E R17, desc[UR4][R16.64] ;  /* 0x0000000410110981 */ /* 0x000ee8000c1e1900 */
[----:B------:R-:W4:Y:S01]  /*0a20*/  @P0 LDG.E R9, desc[UR4][R8.64] ;  /* 0x0000000408090981 */ /* 0x000f22000c1e1900 */
[----:B-1----:R-:W-:-:S06]  /*0a30*/  @!P1 IMAD.WIDE R4, R13, 0x4, R4 ;  /* 0x000000040d049825 */ /* 0x002fcc00078e0204 */
[----:B------:R-:W4:Y:S01]  /*0a40*/  @!P1 LDG.E R5, desc[UR4][R4.64] ;  /* 0x0000000404059981 */ /* 0x000f22000c1e1900 */
[----:B-----5:R-:W0:Y:S08]  /*0a50*/  @P0 F2I.TRUNC.NTZ R18, R18 ;  /* 0x0000001200120305 */ /* 0x020e30000020f100 */
[----:B--2---:R-:W1:Y:S08]  /*0a60*/  @P0 F2I.TRUNC.NTZ R19, R19 ;  /* 0x0000001300130305 */ /* 0x004e70000020f100 */
[----:B------:R-:W2:Y:S01]  /*0a70*/  @!P1 F2I.TRUNC.NTZ R11, R2 ;  /* 0x00000002000b9305 */ /* 0x000ea2000020f100 */
[----:B0-----:R-:W-:-:S02]  /*0a80*/  @P0 I2FP.F32.S32 R6, R18 ;  /* 0x0000001200060245 */ /* 0x001fc40000201400 */
[----:B-1----:R-:W-:Y:S02]  /*0a90*/  @P0 I2FP.F32.S32 R3, R19 ;  /* 0x0000001300030245 */ /* 0x002fe40000201400 */
[----:B--2---:R-:W-:Y:S01]  /*0aa0*/  @!P1 I2FP.F32.S32 R11, R11 ;  /* 0x0000000b000b9245 */ /* 0x004fe20000201400 */
[----:B---3--:R-:W-:-:S04]  /*0ab0*/  @P0 FFMA R6, R17, R6, R10 ;  /* 0x0000000611060223 */ /* 0x008fc8000000000a */
[----:B----4-:R-:W-:-:S04]  /*0ac0*/  @P0 FFMA R10, R9, R3, R6 ;  /* 0x00000003090a0223 */ /* 0x010fc80000000006 */
[----:B------:R-:W-:-:S07]  /*0ad0*/  @!P1 FFMA R10, R5, R11, R10 ;  /* 0x0000000b050a9223 */ /* 0x000fce000000000a */
.L_x_3:
[----:B------:R-:W-:Y:S05]  /*0ae0*/  BSYNC.RECONVERGENT B0 ;  /* 0x0000000000007941 */ /* 0x000fea0003800200 */
.L_x_2:
[----:B------:R-:W0:Y:S02]  /*0af0*/  LDC.64 R2, c[0x0][0x3a8] ;  /* 0x0000ea00ff027b82 */ /* 0x000e240000000a00 */
[----:B0-----:R-:W-:-:S05]  /*0b00*/  IMAD.WIDE R2, R0, 0x4, R2 ;  /* 0x0000000400027825 */ /* 0x001fca00078e0202 */
[----:B------:R-:W2:Y:S02]  /*0b10*/  LDG.E R5, desc[UR4][R2.64] ;  /* 0x0000000402057981 */ /* 0x000ea4000c1e1900 */
[----:B--2---:R-:W-:-:S05]  /*0b20*/  FADD R5, R5, R10 ;  /* 0x0000000a05057221 */ /* 0x004fca0000000000 */
[----:B------:R-:W-:Y:S01]  /*0b30*/  STG.E desc[UR4][R2.64], R5 ;  /* 0x0000000502007986 */ /* 0x000fe2000c101904 */
[----:B------:R-:W-:Y:S05]  /*0b40*/  EXIT ;  /* 0x000000000000794d */ /* 0x000fea0003800000 */
.L_x_9:
        /* <DEDUP_REMOVED lines=11> */
.L_x_12:


//--------------------- .nv.shared.reserved.0     --------------------------
	.section	.nv.shared.reserved.0,"aw",@nobits
	.weak		__nv_reservedSMEM_offset_0_alias
	.size		__nv_reservedSMEM_offset_0_alias, 0, 64
	.other		__nv_reservedSMEM_offset_0_alias,@"STO_CUDA_RESERVED_SHARED STV_DEFAULT"
__nv_reservedSMEM_offset_0_alias:
	.zero		0
	.zero		64


//--------------------- .nv.constant0._Z16k_ell_mat_vec_mmiiPiPfS0_S0_ --------------------------
	.section	.nv.constant0._Z16k_ell_mat_vec_mmiiPiPfS0_S0_,"a",@progbits
	.sectionflags	@""
	.align	4
.nv.constant0._Z16k_ell_mat_vec_mmiiPiPfS0_S0_:
	.zero		936


//--------------------- .nv.constant0._Z17k_csr2_mat_vec_mmPiS_PfiS0_S0_ --------------------------
	.section	.nv.constant0._Z17k_csr2_mat_vec_mmPiS_PfiS0_S0_,"a",@progbits
	.sectionflags	@""
	.align	4
.nv.constant0._Z17k_csr2_mat_vec_mmPiS_PfiS0_S0_:
	.zero		944


//--------------------- .nv.constant0._Z16k_csr_mat_vec_mmPiS_PfiS0_S0_ --------------------------
	.section	.nv.constant0._Z16k_csr_mat_vec_mmPiS_PfiS0_S0_,"a",@progbits
	.sectionflags	@""
	.align	4
.nv.constant0._Z16k_csr_mat_vec_mmPiS_PfiS0_S0_:
	.zero		944


//--------------------- SYMBOLS --------------------------

	.type		.nv.reservedSmem.offset0,@object
	.size		.nv.reservedSmem.offset0,0x4
